	.headerflags	@"EF_CUDA_TEXMODE_UNIFIED EF_CUDA_64BIT_ADDRESS EF_CUDA_ACCELERATORS EF_CUDA_SM90 EF_CUDA_VIRTUAL_SM(EF_CUDA_SM90)"
	.elftype	@"ET_EXEC"


//--------------------- .nv.info                  --------------------------
	.section	.nv.info,"",@"SHT_CUDA_INFO"
	.align	4


	//----- nvinfo : EIATTR_REGCOUNT
	.align		4
        /*0000*/ 	.byte	0x04, 0x2f
        /*0002*/ 	.short	(.L_1 - .L_0)
	.align		4
.L_0:
        /*0004*/ 	.word	index@(triton_poi_fused_cat_1)
        /*0008*/ 	.word	0x0000000a


	//----- nvinfo : EIATTR_MIN_STACK_SIZE
	.align		4
.L_1:
        /*000c*/ 	.byte	0x04, 0x12
        /*000e*/ 	.short	(.L_3 - .L_2)
	.align		4
.L_2:
        /*0010*/ 	.word	index@(triton_poi_fused_cat_1)
        /*0014*/ 	.word	0x00000000


	//----- nvinfo : EIATTR_FRAME_SIZE
	.align		4
.L_3:
        /*0018*/ 	.byte	0x04, 0x11
        /*001a*/ 	.short	(.L_5 - .L_4)
	.align		4
.L_4:
        /*001c*/ 	.word	index@(triton_poi_fused_cat_1)
        /*0020*/ 	.word	0x00000000


	//----- nvinfo : EIATTR_MIN_STACK_SIZE
	.align		4
.L_5:
        /*0024*/ 	.byte	0x04, 0x12
        /*0026*/ 	.short	(.L_7 - .L_6)
	.align		4
.L_6:
        /*0028*/ 	.word	index@(triton_poi_fused_cat_1)
        /*002c*/ 	.word	0x00000000
.L_7:


//--------------------- .nv.info.triton_poi_fused_cat_1 --------------------------
	.section	.nv.info.triton_poi_fused_cat_1,"",@"SHT_CUDA_INFO"
	.sectionflags	@""
	.align	4


	//----- nvinfo : EIATTR_CUDA_API_VERSION
	.align		4
        /*0000*/ 	.byte	0x04, 0x37
        /*0002*/ 	.short	(.L_9 - .L_8)
.L_8:
        /*0004*/ 	.word	0x0000007c


	//----- nvinfo : EIATTR_KPARAM_INFO
	.align		4
.L_9:
        /*0008*/ 	.byte	0x04, 0x17
        /*000a*/ 	.short	(.L_11 - .L_10)
.L_10:
        /*000c*/ 	.word	0x00000000
        /*0010*/ 	.short	0x0002
        /*0012*/ 	.short	0x0010
        /*0014*/ 	.byte	0x00, 0xf0, 0x11, 0x00


	//----- nvinfo : EIATTR_KPARAM_INFO
	.align		4
.L_11:
        /*0018*/ 	.byte	0x04, 0x17
        /*001a*/ 	.short	(.L_13 - .L_12)
.L_12:
        /*001c*/ 	.word	0x00000000
        /*0020*/ 	.short	0x0001
        /*0022*/ 	.short	0x0008
        /*0024*/ 	.byte	0x00, 0xf4, 0x21, 0x00


	//----- nvinfo : EIATTR_KPARAM_INFO
	.align		4
.L_13:
        /*0028*/ 	.byte	0x04, 0x17
        /*002a*/ 	.short	(.L_15 - .L_14)
.L_14:
        /*002c*/ 	.word	0x00000000
        /*0030*/ 	.short	0x0000
        /*0032*/ 	.short	0x0000
        /*0034*/ 	.byte	0x00, 0xf4, 0x21, 0x00


	//----- nvinfo : EIATTR_SPARSE_MMA_MASK
	.align		4
.L_15:
        /*0038*/ 	.byte	0x03, 0x50
        /*003a*/ 	.short	0x0000


	//----- nvinfo : EIATTR_MAXREG_COUNT
	.align		4
        /*003c*/ 	.byte	0x03, 0x1b
        /*003e*/ 	.short	0x00ff


	//----- nvinfo : EIATTR_EXIT_INSTR_OFFSETS
	.align		4
        /*0040*/ 	.byte	0x04, 0x1c
        /*0042*/ 	.short	(.L_17 - .L_16)


	//   ....[0]....
.L_16:
        /*0044*/ 	.word	0x000001b0


	//   ....[1]....
        /*0048*/ 	.word	0x000001d0


	//----- nvinfo : EIATTR_REQNTID
	.align		4
.L_17:
        /*004c*/ 	.byte	0x04, 0x10
        /*004e*/ 	.short	(.L_19 - .L_18)
.L_18:
        /*0050*/ 	.word	0x00000080
        /*0054*/ 	.word	0x00000001
        /*0058*/ 	.word	0x00000001


	//----- nvinfo : EIATTR_CBANK_PARAM_SIZE
	.align		4
.L_19:
        /*005c*/ 	.byte	0x03, 0x19
        /*005e*/ 	.short	0x0014


	//----- nvinfo : EIATTR_PARAM_CBANK
	.align		4
        /*0060*/ 	.byte	0x04, 0x0a
        /*0062*/ 	.short	(.L_21 - .L_20)
	.align		4
.L_20:
        /*0064*/ 	.word	index@(.nv.constant0.triton_poi_fused_cat_1)
        /*0068*/ 	.short	0x0210
        /*006a*/ 	.short	0x0014


	//----- nvinfo : EIATTR_SW_WAR
	.align		4
.L_21:
        /*006c*/ 	.byte	0x04, 0x36
        /*006e*/ 	.short	(.L_23 - .L_22)
.L_22:
        /*0070*/ 	.word	0x00000008
.L_23:


//--------------------- .nv.callgraph             --------------------------
	.section	.nv.callgraph,"",@"SHT_CUDA_CALLGRAPH"
	.align	4
	.sectionentsize	8
	.align		4
        /*0000*/ 	.word	0x00000000
	.align		4
        /*0004*/ 	.word	0xffffffff
	.align		4
        /*0008*/ 	.word	0x00000000
	.align		4
        /*000c*/ 	.word	0xfffffffe
	.align		4
        /*0010*/ 	.word	0x00000000
	.align		4
        /*0014*/ 	.word	0xfffffffd
	.align		4
        /*0018*/ 	.word	0x00000000
	.align		4
        /*001c*/ 	.word	0xfffffffc


//--------------------- .text.triton_poi_fused_cat_1 --------------------------
	.section	.text.triton_poi_fused_cat_1,"ax",@progbits
	.align	128
        .global         triton_poi_fused_cat_1
        .type           triton_poi_fused_cat_1,@function
        .size           triton_poi_fused_cat_1,(.L_x_1 - triton_poi_fused_cat_1)
        .other          triton_poi_fused_cat_1,@"STO_CUDA_ENTRY STV_DEFAULT"
triton_poi_fused_cat_1:
.text.triton_poi_fused_cat_1:
[----:B------:R-:W0:Y:S02]  /*0000*/  LDC R1, c[0x0][0x28] ;  /* 0x00000a00ff017b82 */ /* 0x000e240000000800 */
[----:B------:R-:W1:Y:S01]  /*0010*/  S2R R0, SR_TID.X ;  /* 0x0000000000007919 */ /* 0x000e620000002100 */
[----:B------:R-:W-:Y:S01]  /*0020*/  IMAD.MOV.U32 R6, RZ, RZ, RZ ;  /* 0x000000ffff067224 */ /* 0x000fe200078e00ff */
[----:B------:R-:W-:Y:S01]  /*0030*/  ULDC.64 UR4, c[0x0][0x208] ;  /* 0x0000820000047ab9 */ /* 0x000fe20000000a00 */
[----:B------:R-:W2:Y:S01]  /*0040*/  S2R R3, SR_CTAID.X ;  /* 0x0000000000037919 */ /* 0x000ea20000002500 */
[----:B-1----:R-:W-:Y:S02]  /*0050*/  LOP3.LUT R0, R0, 0x7f, RZ, 0xc0, !PT ;  /* 0x0000007f00007812 */ /* 0x002fe400078ec0ff */
[----:B--2---:R-:W-:-:S03]  /*0060*/  SHF.R.S32.HI R2, RZ, 0x18, R3 ;  /* 0x00000018ff027819 */ /* 0x004fc60000011403 */
[----:B------:R-:W-:Y:S01]  /*0070*/  IMAD R0, R3, 0x80, R0 ;  /* 0x0000008003007824 */ /* 0x000fe200078e0200 */
[----:B------:R-:W-:-:S04]  /*0080*/  SGXT R3, R2, 0x1 ;  /* 0x000000010203781a */ /* 0x000fc80000000200 */
[----:B------:R-:W-:-:S04]  /*0090*/  LEA.HI R3, R3, R0, RZ, 0x2 ;  /* 0x0000000003037211 */ /* 0x000fc800078f10ff */
[----:B------:R-:W-:Y:S02]  /*00a0*/  SHF.R.S32.HI R4, RZ, 0x2, R3 ;  /* 0x00000002ff047819 */ /* 0x000fe40000011403 */
[----:B------:R-:W1:Y:S02]  /*00b0*/  LDC.64 R2, c[0x0][0x210] ;  /* 0x00008400ff027b82 */ /* 0x000e640000000a00 */
[----:B------:R-:W-:-:S04]  /*00c0*/  LEA.HI R5, R4, R4, RZ, 0x2 ;  /* 0x0000000404057211 */ /* 0x000fc800078f10ff */
[----:B------:R-:W-:-:S05]  /*00d0*/  LOP3.LUT R5, R5, 0xfffffffc, RZ, 0xc0, !PT ;  /* 0xfffffffc05057812 */ /* 0x000fca00078ec0ff */
[----:B------:R-:W-:Y:S01]  /*00e0*/  IMAD.IADD R5, R4, 0x1, -R5 ;  /* 0x0000000104057824 */ /* 0x000fe200078e0a05 */
[----:B------:R-:W-:-:S04]  /*00f0*/  LOP3.LUT R4, R0, 0x80000003, RZ, 0xc0, !PT ;  /* 0x8000000300047812 */ /* 0x000fc800078ec0ff */
[----:B------:R-:W-:Y:S01]  /*0100*/  ISETP.GT.AND P0, PT, R5, 0x1, PT ;  /* 0x000000010500780c */ /* 0x000fe20003f04270 */
[----:B------:R-:W-:-:S03]  /*0110*/  VIADD R5, R0, 0xfffffff7 ;  /* 0xfffffff700057836 */ /* 0x000fc60000000000 */
[----:B------:R-:W-:-:S04]  /*0120*/  ISETP.GT.AND P0, PT, R4, RZ, P0 ;  /* 0x000000ff0400720c */ /* 0x000fc80000704270 */
[C---:B------:R-:W-:Y:S01]  /*0130*/  ISETP.LT.AND P0, PT, R0.reuse, 0x100, P0 ;  /* 0x000001000000780c */ /* 0x040fe20000701270 */
[----:B-1----:R-:W-:Y:S02]  /*0140*/  IMAD.WIDE R2, R5, 0x4, R2 ;  /* 0x0000000405027825 */ /* 0x002fe400078e0202 */
[----:B------:R-:W1:Y:S10]  /*0150*/  LDC.64 R4, c[0x0][0x218] ;  /* 0x00008600ff047b82 */ /* 0x000e740000000a00 */
[----:B------:R-:W2:Y:S01]  /*0160*/  @P0 LDG.E R6, desc[UR4][R2.64] ;  /* 0x0000000402060981 */ /* 0x000ea2000c1e1900 */
[C---:B------:R-:W-:Y:S01]  /*0170*/  ISETP.GE.AND P1, PT, R0.reuse, 0x100, PT ;  /* 0x000001000000780c */ /* 0x040fe20003f26270 */
[----:B------:R-:W-:-:S04]  /*0180*/  IMAD R7, R0, 0x19, RZ ;  /* 0x0000001900077824 */ /* 0x000fc800078e02ff */
[----:B-1----:R-:W-:Y:S01]  /*0190*/  IMAD.WIDE R4, R7, 0x4, R4 ;  /* 0x0000000407047825 */ /* 0x002fe200078e0204 */
[----:B--2---:R-:W-:-:S07]  /*01a0*/  SEL R7, R6, 0xc61c4000, P0 ;  /* 0xc61c400006077807 */ /* 0x004fce0000000000 */
[----:B------:R-:W-:Y:S05]  /*01b0*/  @P1 EXIT ;  /* 0x000000000000194d */ /* 0x000fea0003800000 */
[----:B------:R-:W-:Y:S01]  /*01c0*/  STG.E desc[UR4][R4.64], R7 ;  /* 0x0000000704007986 */ /* 0x000fe2000c101904 */
[----:B------:R-:W-:Y:S05]  /*01d0*/  EXIT ;  /* 0x000000000000794d */ /* 0x000fea0003800000 */
.L_x_0:
[----:B------:R-:W-:-:S00]  /*01e0*/  BRA `(.L_x_0) ;  /* 0xfffffffc00fc7947 */ /* 0x000fc0000383ffff */
[----:B------:R-:W-:-:S00]  /*01f0*/  NOP ;  /* 0x0000000000007918 */ /* 0x000fc00000000000 */
        /* <DEDUP_REMOVED lines=8> */
.L_x_1:


//--------------------- .nv.constant0.triton_poi_fused_cat_1 --------------------------
	.section	.nv.constant0.triton_poi_fused_cat_1,"a",@progbits
	.sectionflags	@""
	.align	4
.nv.constant0.triton_poi_fused_cat_1:
	.zero		548
